	.headerflags	@"EF_CUDA_TEXMODE_UNIFIED EF_CUDA_64BIT_ADDRESS EF_CUDA_ACCELERATORS EF_CUDA_SM90 EF_CUDA_VIRTUAL_SM(EF_CUDA_SM90)"
	.elftype	@"ET_EXEC"


//--------------------- .nv.info                  --------------------------
	.section	.nv.info,"",@"SHT_CUDA_INFO"
	.align	4


	//----- nvinfo : EIATTR_REGCOUNT
	.align		4
        /*0000*/ 	.byte	0x04, 0x2f
        /*0002*/ 	.short	(.L_2 - .L_1)
	.align		4
.L_1:
        /*0004*/ 	.word	index@(triton_red_fused__to_copy_add_mean_mul_pow_rsqrt_6)
        /*0008*/ 	.word	0x00000019


	//----- nvinfo : EIATTR_MIN_STACK_SIZE
	.align		4
.L_2:
        /*000c*/ 	.byte	0x04, 0x12
        /*000e*/ 	.short	(.L_4 - .L_3)
	.align		4
.L_3:
        /*0010*/ 	.word	index@(triton_red_fused__to_copy_add_mean_mul_pow_rsqrt_6)
        /*0014*/ 	.word	0x00000000


	//----- nvinfo : EIATTR_FRAME_SIZE
	.align		4
.L_4:
        /*0018*/ 	.byte	0x04, 0x11
        /*001a*/ 	.short	(.L_6 - .L_5)
	.align		4
.L_5:
        /*001c*/ 	.word	index@(triton_red_fused__to_copy_add_mean_mul_pow_rsqrt_6)
        /*0020*/ 	.word	0x00000000


	//----- nvinfo : EIATTR_MIN_STACK_SIZE
	.align		4
.L_6:
        /*0024*/ 	.byte	0x04, 0x12
        /*0026*/ 	.short	(.L_8 - .L_7)
	.align		4
.L_7:
        /*0028*/ 	.word	index@(triton_red_fused__to_copy_add_mean_mul_pow_rsqrt_6)
        /*002c*/ 	.word	0x00000000
.L_8:


//--------------------- .nv.info.triton_red_fused__to_copy_add_mean_mul_pow_rsqrt_6 --------------------------
	.section	.nv.info.triton_red_fused__to_copy_add_mean_mul_pow_rsqrt_6,"",@"SHT_CUDA_INFO"
	.sectionflags	@""
	.align	4


	//----- nvinfo : EIATTR_CUDA_API_VERSION
	.align		4
        /*0000*/ 	.byte	0x04, 0x37
        /*0002*/ 	.short	(.L_10 - .L_9)
.L_9:
        /*0004*/ 	.word	0x0000007c


	//----- nvinfo : EIATTR_KPARAM_INFO
	.align		4
.L_10:
        /*0008*/ 	.byte	0x04, 0x17
        /*000a*/ 	.short	(.L_12 - .L_11)
.L_11:
        /*000c*/ 	.word	0x00000000
        /*0010*/ 	.short	0x0007
        /*0012*/ 	.short	0x0030
        /*0014*/ 	.byte	0x00, 0xf4, 0x21, 0x00


	//----- nvinfo : EIATTR_KPARAM_INFO
	.align		4
.L_12:
        /*0018*/ 	.byte	0x04, 0x17
        /*001a*/ 	.short	(.L_14 - .L_13)
.L_13:
        /*001c*/ 	.word	0x00000000
        /*0020*/ 	.short	0x0006
        /*0022*/ 	.short	0x002c
        /*0024*/ 	.byte	0x00, 0xf0, 0x11, 0x00


	//----- nvinfo : EIATTR_KPARAM_INFO
	.align		4
.L_14:
        /*0028*/ 	.byte	0x04, 0x17
        /*002a*/ 	.short	(.L_16 - .L_15)
.L_15:
        /*002c*/ 	.word	0x00000000
        /*0030*/ 	.short	0x0005
        /*0032*/ 	.short	0x0028
        /*0034*/ 	.byte	0x00, 0xf0, 0x11, 0x00


	//----- nvinfo : EIATTR_KPARAM_INFO
	.align		4
.L_16:
        /*0038*/ 	.byte	0x04, 0x17
        /*003a*/ 	.short	(.L_18 - .L_17)
.L_17:
        /*003c*/ 	.word	0x00000000
        /*0040*/ 	.short	0x0004
        /*0042*/ 	.short	0x0020
        /*0044*/ 	.byte	0x00, 0xf4, 0x21, 0x00


	//----- nvinfo : EIATTR_KPARAM_INFO
	.align		4
.L_18:
        /*0048*/ 	.byte	0x04, 0x17
        /*004a*/ 	.short	(.L_20 - .L_19)
.L_19:
        /*004c*/ 	.word	0x00000000
        /*0050*/ 	.short	0x0003
        /*0052*/ 	.short	0x0018
        /*0054*/ 	.byte	0x00, 0xf4, 0x21, 0x00


	//----- nvinfo : EIATTR_KPARAM_INFO
	.align		4
.L_20:
        /*0058*/ 	.byte	0x04, 0x17
        /*005a*/ 	.short	(.L_22 - .L_21)
.L_21:
        /*005c*/ 	.word	0x00000000
        /*0060*/ 	.short	0x0002
        /*0062*/ 	.short	0x0010
        /*0064*/ 	.byte	0x00, 0xf4, 0x21, 0x00


	//----- nvinfo : EIATTR_KPARAM_INFO
	.align		4
.L_22:
        /*0068*/ 	.byte	0x04, 0x17
        /*006a*/ 	.short	(.L_24 - .L_23)
.L_23:
        /*006c*/ 	.word	0x00000000
        /*0070*/ 	.short	0x0001
        /*0072*/ 	.short	0x0008
        /*0074*/ 	.byte	0x00, 0xf4, 0x21, 0x00


	//----- nvinfo : EIATTR_KPARAM_INFO
	.align		4
.L_24:
        /*0078*/ 	.byte	0x04, 0x17
        /*007a*/ 	.short	(.L_26 - .L_25)
.L_25:
        /*007c*/ 	.word	0x00000000
        /*0080*/ 	.short	0x0000
        /*0082*/ 	.short	0x0000
        /*0084*/ 	.byte	0x00, 0xf4, 0x21, 0x00


	//----- nvinfo : EIATTR_SPARSE_MMA_MASK
	.align		4
.L_26:
        /*0088*/ 	.byte	0x03, 0x50
        /*008a*/ 	.short	0x0000


	//----- nvinfo : EIATTR_MAXREG_COUNT
	.align		4
        /*008c*/ 	.byte	0x03, 0x1b
        /*008e*/ 	.short	0x0080


	//----- nvinfo : EIATTR_COOP_GROUP_MASK_REGIDS
	.align		4
        /*0090*/ 	.byte	0x04, 0x29
        /*0092*/ 	.short	(.L_28 - .L_27)


	//   ....[0]....
.L_27:
        /*0094*/ 	.word	0xffffffff


	//   ....[1]....
        /*0098*/ 	.word	0xffffffff


	//   ....[2]....
        /*009c*/ 	.word	0xffffffff


	//   ....[3]....
        /*00a0*/ 	.word	0xffffffff


	//   ....[4]....
        /*00a4*/ 	.word	0xffffffff


	//   ....[5]....
        /*00a8*/ 	.word	0xffffffff


	//   ....[6]....
        /*00ac*/ 	.word	0xffffffff


	//   ....[7]....
        /*00b0*/ 	.word	0xffffffff


	//   ....[8]....
        /*00b4*/ 	.word	0xffffffff


	//----- nvinfo : EIATTR_COOP_GROUP_INSTR_OFFSETS
	.align		4
.L_28:
        /*00b8*/ 	.byte	0x04, 0x28
        /*00ba*/ 	.short	(.L_30 - .L_29)


	//   ....[0]....
.L_29:
        /*00bc*/ 	.word	0x000003c0


	//   ....[1]....
        /*00c0*/ 	.word	0x00000430


	//   ....[2]....
        /*00c4*/ 	.word	0x00000460


	//   ....[3]....
        /*00c8*/ 	.word	0x00000480


	//   ....[4]....
        /*00cc*/ 	.word	0x000004b0


	//   ....[5]....
        /*00d0*/ 	.word	0x00000540


	//   ....[6]....
        /*00d4*/ 	.word	0x00000560


	//   ....[7]....
        /*00d8*/ 	.word	0x00000580


	//   ....[8]....
        /*00dc*/ 	.word	0x000005b0


	//----- nvinfo : EIATTR_EXIT_INSTR_OFFSETS
	.align		4
.L_30:
        /*00e0*/ 	.byte	0x04, 0x1c
        /*00e2*/ 	.short	(.L_32 - .L_31)


	//   ....[0]....
.L_31:
        /*00e4*/ 	.word	0x00000ba0


	//   ....[1]....
        /*00e8*/ 	.word	0x00000bc0


	//----- nvinfo : EIATTR_REQNTID
	.align		4
.L_32:
        /*00ec*/ 	.byte	0x04, 0x10
        /*00ee*/ 	.short	(.L_34 - .L_33)
.L_33:
        /*00f0*/ 	.word	0x00000200
        /*00f4*/ 	.word	0x00000001
        /*00f8*/ 	.word	0x00000001


	//----- nvinfo : EIATTR_CBANK_PARAM_SIZE
	.align		4
.L_34:
        /*00fc*/ 	.byte	0x03, 0x19
        /*00fe*/ 	.short	0x0038


	//----- nvinfo : EIATTR_PARAM_CBANK
	.align		4
        /*0100*/ 	.byte	0x04, 0x0a
        /*0102*/ 	.short	(.L_36 - .L_35)
	.align		4
.L_35:
        /*0104*/ 	.word	index@(.nv.constant0.triton_red_fused__to_copy_add_mean_mul_pow_rsqrt_6)
        /*0108*/ 	.short	0x0210
        /*010a*/ 	.short	0x0038


	//----- nvinfo : EIATTR_SW_WAR
	.align		4
.L_36:
        /*010c*/ 	.byte	0x04, 0x36
        /*010e*/ 	.short	(.L_38 - .L_37)
.L_37:
        /*0110*/ 	.word	0x00000008
.L_38:


//--------------------- .nv.callgraph             --------------------------
	.section	.nv.callgraph,"",@"SHT_CUDA_CALLGRAPH"
	.align	4
	.sectionentsize	8
	.align		4
        /*0000*/ 	.word	0x00000000
	.align		4
        /*0004*/ 	.word	0xffffffff
	.align		4
        /*0008*/ 	.word	0x00000000
	.align		4
        /*000c*/ 	.word	0xfffffffe
	.align		4
        /*0010*/ 	.word	0x00000000
	.align		4
        /*0014*/ 	.word	0xfffffffd
	.align		4
        /*0018*/ 	.word	0x00000000
	.align		4
        /*001c*/ 	.word	0xfffffffc


//--------------------- .nv.constant4             --------------------------
	.section	.nv.constant4,"a",@progbits
	.align	8
	.align		8
.nv.constant4:
        /*0000*/ 	.dword	_$_str


//--------------------- .text.triton_red_fused__to_copy_add_mean_mul_pow_rsqrt_6 --------------------------
	.section	.text.triton_red_fused__to_copy_add_mean_mul_pow_rsqrt_6,"ax",@progbits
	.sectionflags	@"SHF_BARRIERS=1"
	.align	128
        .global         triton_red_fused__to_copy_add_mean_mul_pow_rsqrt_6
        .type           triton_red_fused__to_copy_add_mean_mul_pow_rsqrt_6,@function
        .size           triton_red_fused__to_copy_add_mean_mul_pow_rsqrt_6,(.L_x_2 - triton_red_fused__to_copy_add_mean_mul_pow_rsqrt_6)
        .other          triton_red_fused__to_copy_add_mean_mul_pow_rsqrt_6,@"STO_CUDA_ENTRY STV_DEFAULT"
triton_red_fused__to_copy_add_mean_mul_pow_rsqrt_6:
.text.triton_red_fused__to_copy_add_mean_mul_pow_rsqrt_6:
[----:B------:R-:W0:Y:S02]  /*0000*/  LDC R1, c[0x0][0x28] ;  /* 0x00000a00ff017b82 */ /* 0x000e240000000800 */
[----:B------:R-:W1:Y:S01]  /*0010*/  S2R R18, SR_TID.X ;  /* 0x0000000000127919 */ /* 0x000e620000002100 */
[----:B------:R-:W2:Y:S01]  /*0020*/  LDC.64 R2, c[0x0][0x218] ;  /* 0x00008600ff027b82 */ /* 0x000ea20000000a00 */
[----:B------:R-:W-:Y:S01]  /*0030*/  ULDC UR8, c[0x0][0x238] ;  /* 0x00008e0000087ab9 */ /* 0x000fe20000000800 */
[----:B------:R-:W-:Y:S01]  /*0040*/  ULDC.64 UR6, c[0x0][0x208] ;  /* 0x0000820000067ab9 */ /* 0x000fe20000000a00 */
[----:B------:R-:W3:Y:S01]  /*0050*/  S2R R5, SR_CTAID.X ;  /* 0x0000000000057919 */ /* 0x000ee20000002500 */
[----:B-1----:R-:W-:Y:S02]  /*0060*/  SHF.L.U32 R4, R18, 0x1, RZ ;  /* 0x0000000112047819 */ /* 0x002fe400000006ff */
[----:B---3--:R-:W-:Y:S02]  /*0070*/  ISETP.GE.AND P1, PT, R5, UR8, PT ;  /* 0x0000000805007c0c */ /* 0x008fe4000bf26270 */
[----:B------:R-:W-:-:S04]  /*0080*/  LOP3.LUT R4, R4, 0x3fe, RZ, 0xc0, !PT ;  /* 0x000003fe04047812 */ /* 0x000fc800078ec0ff */
[----:B------:R-:W-:-:S04]  /*0090*/  LEA R7, R5, R4, 0xc ;  /* 0x0000000405077211 */ /* 0x000fc800078e60ff */
[----:B------:R-:W-:Y:S01]  /*00a0*/  SHF.R.S32.HI R0, RZ, 0x1f, R7 ;  /* 0x0000001fff007819 */ /* 0x000fe20000011407 */
[C---:B--2---:R-:W-:Y:S01]  /*00b0*/  IMAD.WIDE R2, R7.reuse, 0x2, R2 ;  /* 0x0000000207027825 */ /* 0x044fe200078e0202 */
[C---:B------:R-:W-:Y:S02]  /*00c0*/  SHF.L.U32 R6, R7.reuse, 0x1, RZ ;  /* 0x0000000107067819 */ /* 0x040fe400000006ff */
[----:B------:R-:W-:Y:S02]  /*00d0*/  @P1 MOV R15, RZ ;  /* 0x000000ff000f1202 */ /* 0x000fe40000000f00 */
[----:B------:R-:W-:Y:S01]  /*00e0*/  SHF.L.U64.HI R0, R7, 0x1, R0 ;  /* 0x0000000107007819 */ /* 0x000fe20000010200 */
[----:B------:R-:W-:Y:S06]  /*00f0*/  @P1 BRA `(.L_x_0) ;  /* 0x0000000000b01947 */ /* 0x000fec0003800000 */
[----:B------:R-:W-:Y:S01]  /*0100*/  ULDC.64 UR4, c[0x0][0x220] ;  /* 0x0000880000047ab9 */ /* 0x000fe20000000a00 */
[----:B------:R-:W2:Y:S01]  /*0110*/  LDG.E.EL R15, desc[UR6][R2.64+0x800] ;  /* 0x00080006020f7981 */ /* 0x000ea2000c2e1900 */
[----:B------:R-:W-:-:S03]  /*0120*/  IADD3 R12, P0, R6, UR4, RZ ;  /* 0x00000004060c7c10 */ /* 0x000fc6000ff1e0ff */
[----:B------:R-:W3:Y:S01]  /*0130*/  LDG.E.EL R11, desc[UR6][R2.64] ;  /* 0x00000006020b7981 */ /* 0x000ee2000c2e1900 */
[----:B------:R-:W-:-:S03]  /*0140*/  IADD3.X R13, R0, UR5, RZ, P0, !PT ;  /* 0x00000005000d7c10 */ /* 0x000fc600087fe4ff */
[----:B------:R-:W4:Y:S04]  /*0150*/  LDG.E.EL R10, desc[UR6][R2.64+0x1000] ;  /* 0x00100006020a7981 */ /* 0x000f28000c2e1900 */
[----:B------:R-:W5:Y:S04]  /*0160*/  LDG.E.EL R16, desc[UR6][R12.64+0x800] ;  /* 0x000800060c107981 */ /* 0x000f68000c2e1900 */
[----:B------:R-:W4:Y:S04]  /*0170*/  LDG.E.EL R14, desc[UR6][R12.64] ;  /* 0x000000060c0e7981 */ /* 0x000f28000c2e1900 */
[----:B------:R-:W4:Y:S04]  /*0180*/  LDG.E.EL R8, desc[UR6][R12.64+0x1000] ;  /* 0x001000060c087981 */ /* 0x000f28000c2e1900 */
[----:B------:R-:W4:Y:S04]  /*0190*/  LDG.E.EL R7, desc[UR6][R2.64+0x1800] ;  /* 0x0018000602077981 */ /* 0x000f28000c2e1900 */
[----:B------:R1:W4:Y:S01]  /*01a0*/  LDG.E.EL R9, desc[UR6][R12.64+0x1800] ;  /* 0x001800060c097981 */ /* 0x000322000c2e1900 */
[----:B--2---:R-:W-:-:S02]  /*01b0*/  HADD2.F32 R19, -RZ, R15.H0_H0 ;  /* 0x2000000fff137230 */ /* 0x004fc40000004100 */
[----:B------:R-:W-:Y:S02]  /*01c0*/  HADD2.F32 R15, -RZ, R15.H1_H1 ;  /* 0x3000000fff0f7230 */ /* 0x000fe40000004100 */
[----:B---3--:R-:W-:Y:S02]  /*01d0*/  HADD2.F32 R17, -RZ, R11.H1_H1 ;  /* 0x3000000bff117230 */ /* 0x008fe40000004100 */
[----:B------:R-:W-:Y:S02]  /*01e0*/  HADD2.F32 R11, -RZ, R11.H0_H0 ;  /* 0x2000000bff0b7230 */ /* 0x000fe40000004100 */
[----:B-----5:R-:W-:Y:S02]  /*01f0*/  HADD2.F32 R22, -RZ, R16.H1_H1 ;  /* 0x30000010ff167230 */ /* 0x020fe40000004100 */
[----:B------:R-:W-:Y:S02]  /*0200*/  HADD2.F32 R16, -RZ, R16.H0_H0 ;  /* 0x20000010ff107230 */ /* 0x000fe40000004100 */
[----:B----4-:R-:W-:-:S02]  /*0210*/  HADD2.F32 R20, -RZ, R14.H0_H0 ;  /* 0x2000000eff147230 */ /* 0x010fc40000004100 */
[----:B------:R-:W-:Y:S02]  /*0220*/  HADD2.F32 R14, -RZ, R14.H1_H1 ;  /* 0x3000000eff0e7230 */ /* 0x000fe40000004100 */
[----:B------:R-:W-:Y:S01]  /*0230*/  FADD R16, R19, R16 ;  /* 0x0000001013107221 */ /* 0x000fe20000000000 */
[----:B------:R-:W-:Y:S01]  /*0240*/  FADD R15, R15, R22 ;  /* 0x000000160f0f7221 */ /* 0x000fe20000000000 */
[----:B-1----:R-:W-:Y:S02]  /*0250*/  HADD2.F32 R12, -RZ, R10.H0_H0 ;  /* 0x2000000aff0c7230 */ /* 0x002fe40000004100 */
[----:B------:R-:W-:Y:S01]  /*0260*/  FADD R11, R11, R20 ;  /* 0x000000140b0b7221 */ /* 0x000fe20000000000 */
[----:B------:R-:W-:Y:S02]  /*0270*/  HADD2.F32 R13, -RZ, R8.H0_H0 ;  /* 0x20000008ff0d7230 */ /* 0x000fe40000004100 */
[----:B------:R-:W-:Y:S01]  /*0280*/  FADD R14, R17, R14 ;  /* 0x0000000e110e7221 */ /* 0x000fe20000000000 */
[----:B------:R-:W-:Y:S01]  /*0290*/  FMUL R16, R16, R16 ;  /* 0x0000001010107220 */ /* 0x000fe20000400000 */
[----:B------:R-:W-:-:S02]  /*02a0*/  HADD2.F32 R10, -RZ, R10.H1_H1 ;  /* 0x3000000aff0a7230 */ /* 0x000fc40000004100 */
[----:B------:R-:W-:Y:S01]  /*02b0*/  FMUL R15, R15, R15 ;  /* 0x0000000f0f0f7220 */ /* 0x000fe20000400000 */
[----:B------:R-:W-:Y:S02]  /*02c0*/  HADD2.F32 R17, -RZ, R8.H1_H1 ;  /* 0x30000008ff117230 */ /* 0x000fe40000004100 */
[----:B------:R-:W-:Y:S01]  /*02d0*/  FFMA R16, R11, R11, R16 ;  /* 0x0000000b0b107223 */ /* 0x000fe20000000010 */
[----:B------:R-:W-:Y:S01]  /*02e0*/  FADD R13, R12, R13 ;  /* 0x0000000d0c0d7221 */ /* 0x000fe20000000000 */
[----:B------:R-:W-:Y:S02]  /*02f0*/  HADD2.F32 R8, -RZ, R7.H1_H1 ;  /* 0x30000007ff087230 */ /* 0x000fe40000004100 */
[----:B------:R-:W-:Y:S01]  /*0300*/  FFMA R15, R14, R14, R15 ;  /* 0x0000000e0e0f7223 */ /* 0x000fe2000000000f */
[----:B------:R-:W-:Y:S02]  /*0310*/  HADD2.F32 R7, -RZ, R7.H0_H0 ;  /* 0x20000007ff077230 */ /* 0x000fe40000004100 */
[----:B------:R-:W-:Y:S01]  /*0320*/  FADD R10, R10, R17 ;  /* 0x000000110a0a7221 */ /* 0x000fe20000000000 */
[----:B------:R-:W-:-:S02]  /*0330*/  HADD2.F32 R11, -RZ, R9.H1_H1 ;  /* 0x30000009ff0b7230 */ /* 0x000fc40000004100 */
[----:B------:R-:W-:Y:S02]  /*0340*/  HADD2.F32 R12, -RZ, R9.H0_H0 ;  /* 0x20000009ff0c7230 */ /* 0x000fe40000004100 */
[----:B------:R-:W-:Y:S01]  /*0350*/  FFMA R16, R13, R13, R16 ;  /* 0x0000000d0d107223 */ /* 0x000fe20000000010 */
[----:B------:R-:W-:Y:S01]  /*0360*/  FFMA R15, R10, R10, R15 ;  /* 0x0000000a0a0f7223 */ /* 0x000fe2000000000f */
[----:B------:R-:W-:Y:S01]  /*0370*/  FADD R8, R8, R11 ;  /* 0x0000000b08087221 */ /* 0x000fe20000000000 */
[----:B------:R-:W-:-:S03]  /*0380*/  FADD R7, R7, R12 ;  /* 0x0000000c07077221 */ /* 0x000fc60000000000 */
[----:B------:R-:W-:Y:S01]  /*0390*/  FFMA R15, R8, R8, R15 ;  /* 0x00000008080f7223 */ /* 0x000fe2000000000f */
[----:B------:R-:W-:-:S04]  /*03a0*/  FFMA R16, R7, R7, R16 ;  /* 0x0000000707107223 */ /* 0x000fc80000000010 */
[----:B------:R-:W-:-:S07]  /*03b0*/  FADD R15, R15, R16 ;  /* 0x000000100f0f7221 */ /* 0x000fce0000000000 */
.L_x_0:
[----:B------:R-:W1:Y:S01]  /*03c0*/  SHFL.BFLY PT, R8, R15, 0x10, 0x1f ;  /* 0x0e001f000f087f89 */ /* 0x000e6200000e0000 */
[----:B------:R-:W2:Y:S01]  /*03d0*/  S2UR UR5, SR_CgaCtaId ;  /* 0x00000000000579c3 */ /* 0x000ea20000008800 */
[C---:B------:R-:W-:Y:S01]  /*03e0*/  LOP3.LUT P0, RZ, R18.reuse, 0x1f, RZ, 0xc0, !PT ;  /* 0x0000001f12ff7812 */ /* 0x040fe2000780c0ff */
[----:B------:R-:W-:Y:S01]  /*03f0*/  UMOV UR4, 0x400 ;  /* 0x0000040000047882 */ /* 0x000fe20000000000 */
[----:B------:R-:W-:Y:S01]  /*0400*/  ISETP.GE.AND P2, PT, R18, 0x10, PT ;  /* 0x000000101200780c */ /* 0x000fe20003f46270 */
[----:B-1----:R-:W-:Y:S01]  /*0410*/  FADD R8, R8, R15 ;  /* 0x0000000f08087221 */ /* 0x002fe20000000000 */
[----:B--2---:R-:W-:-:S04]  /*0420*/  UPRMT UR4, UR5, 0x654, UR4 ;  /* 0x0000065405047896 */ /* 0x004fc80008000004 */
[----:B------:R-:W1:Y:S02]  /*0430*/  SHFL.BFLY PT, R7, R8, 0x8, 0x1f ;  /* 0x0d001f0008077f89 */ /* 0x000e6400000e0000 */
[----:B-1----:R-:W-:Y:S01]  /*0440*/  FADD R9, R8, R7 ;  /* 0x0000000708097221 */ /* 0x002fe20000000000 */
[----:B------:R-:W-:-:S04]  /*0450*/  LEA R8, R18, UR4, 0x2 ;  /* 0x0000000412087c11 */ /* 0x000fc8000f8e10ff */
[----:B------:R-:W1:Y:S02]  /*0460*/  SHFL.BFLY PT, R10, R9, 0x4, 0x1f ;  /* 0x0c801f00090a7f89 */ /* 0x000e6400000e0000 */
[----:B-1----:R-:W-:-:S05]  /*0470*/  FADD R10, R9, R10 ;  /* 0x0000000a090a7221 */ /* 0x002fca0000000000 */
[----:B------:R-:W1:Y:S02]  /*0480*/  SHFL.BFLY PT, R7, R10, 0x2, 0x1f ;  /* 0x0c401f000a077f89 */ /* 0x000e6400000e0000 */
[----:B-1----:R-:W-:Y:S01]  /*0490*/  FADD R11, R10, R7 ;  /* 0x000000070a0b7221 */ /* 0x002fe20000000000 */
[----:B------:R-:W-:-:S04]  /*04a0*/  SHF.R.U32.HI R7, RZ, 0x5, R18 ;  /* 0x00000005ff077819 */ /* 0x000fc80000011612 */
[----:B------:R-:W1:Y:S01]  /*04b0*/  SHFL.BFLY PT, R12, R11, 0x1, 0x1f ;  /* 0x0c201f000b0c7f89 */ /* 0x000e6200000e0000 */
[----:B------:R-:W-:-:S04]  /*04c0*/  LOP3.LUT R7, R7, 0xf, RZ, 0xc0, !PT ;  /* 0x0000000f07077812 */ /* 0x000fc800078ec0ff */
[----:B------:R-:W-:Y:S01]  /*04d0*/  LEA R7, R7, UR4, 0x2 ;  /* 0x0000000407077c11 */ /* 0x000fe2000f8e10ff */
[----:B-1----:R-:W-:-:S05]  /*04e0*/  FADD R16, R11, R12 ;  /* 0x0000000c0b107221 */ /* 0x002fca0000000000 */
[----:B------:R-:W-:Y:S01]  /*04f0*/  @!P0 STS [R7], R16 ;  /* 0x0000001007008388 */ /* 0x000fe20000000800 */
[----:B------:R-:W-:Y:S01]  /*0500*/  BAR.SYNC.DEFER_BLOCKING 0x0 ;  /* 0x0000000000007b1d */ /* 0x000fe20000010000 */
[----:B------:R-:W-:-:S04]  /*0510*/  LOP3.LUT P0, RZ, R18, 0xf, RZ, 0xc0, !PT ;  /* 0x0000000f12ff7812 */ /* 0x000fc8000780c0ff */
[----:B------:R-:W-:Y:S01]  /*0520*/  ISETP.LT.AND P0, PT, R18, 0x10, !P0 ;  /* 0x000000101200780c */ /* 0x000fe20004701270 */
[----:B------:R-:W1:Y:S04]  /*0530*/  @!P2 LDS R13, [R8] ;  /* 0x00000000080da984 */ /* 0x000e680000000800 */
[----:B-1----:R-:W1:Y:S02]  /*0540*/  SHFL.BFLY PT, R10, R13, 0x8, 0x1f ;  /* 0x0d001f000d0a7f89 */ /* 0x002e6400000e0000 */
[----:B-1----:R-:W-:-:S05]  /*0550*/  FADD R10, R13, R10 ;  /* 0x0000000a0d0a7221 */ /* 0x002fca0000000000 */
[----:B------:R-:W1:Y:S02]  /*0560*/  SHFL.BFLY PT, R9, R10, 0x4, 0x1f ;  /* 0x0c801f000a097f89 */ /* 0x000e6400000e0000 */
[----:B-1----:R-:W-:-:S05]  /*0570*/  FADD R9, R10, R9 ;  /* 0x000000090a097221 */ /* 0x002fca0000000000 */
[----:B------:R-:W1:Y:S02]  /*0580*/  SHFL.BFLY PT, R12, R9, 0x2, 0x1f ;  /* 0x0c401f00090c7f89 */ /* 0x000e6400000e0000 */
[----:B-1----:R-:W-:Y:S01]  /*0590*/  FADD R14, R9, R12 ;  /* 0x0000000c090e7221 */ /* 0x002fe20000000000 */
[----:B------:R-:W-:-:S04]  /*05a0*/  HFMA2.MMA R12, -RZ, RZ, 0.6875, 0 ;  /* 0x39800000ff0c7435 */ /* 0x000fc800000001ff */
[----:B------:R-:W1:Y:S02]  /*05b0*/  SHFL.BFLY PT, R11, R14, 0x1, 0x1f ;  /* 0x0c201f000e0b7f89 */ /* 0x000e6400000e0000 */
[----:B-1----:R-:W-:Y:S02]  /*05c0*/  FADD R15, R14, R11 ;  /* 0x0000000b0e0f7221 */ /* 0x002fe40000000000 */
[----:B------:R-:W1:Y:S03]  /*05d0*/  LDC.64 R10, c[0x0][0x210] ;  /* 0x00008400ff0a7b82 */ /* 0x000e660000000a00 */
[----:B------:R2:W-:Y:S05]  /*05e0*/  @P0 STS [R8], R15 ;  /* 0x0000000f08000388 */ /* 0x0005ea0000000800 */
[----:B------:R-:W-:Y:S01]  /*05f0*/  BAR.SYNC.DEFER_BLOCKING 0x0 ;  /* 0x0000000000007b1d */ /* 0x000fe20000010000 */
[----:B------:R-:W-:-:S04]  /*0600*/  LOP3.LUT P0, RZ, R18, 0x1ff, RZ, 0xc0, !PT ;  /* 0x000001ff12ff7812 */ /* 0x000fc8000780c0ff */
[C---:B------:R-:W-:Y:S02]  /*0610*/  ISETP.LT.AND P0, PT, R5.reuse, UR8, !P0 ;  /* 0x0000000805007c0c */ /* 0x040fe4000c701270 */
[----:B--2---:R-:W-:Y:S01]  /*0620*/  CS2R R14, SRZ ;  /* 0x00000000000e7805 */ /* 0x004fe2000001ff00 */
[----:B-1----:R-:W-:Y:S01]  /*0630*/  IMAD.WIDE R10, R5, 0x4, R10 ;  /* 0x00000004050a7825 */ /* 0x002fe200078e020a */
[----:B------:R-:W1:Y:S01]  /*0640*/  LDS R7, [UR4] ;  /* 0x00000004ff077984 */ /* 0x000e620008000800 */
[----:B------:R-:W-:Y:S01]  /*0650*/  ULDC.64 UR4, c[0x0][0x220] ;  /* 0x0000880000047ab9 */ /* 0x000fe20000000a00 */
[----:B------:R-:W-:Y:S01]  /*0660*/  BAR.SYNC.DEFER_BLOCKING 0x0 ;  /* 0x0000000000007b1d */ /* 0x000fe20000010000 */
[----:B------:R-:W-:-:S04]  /*0670*/  IADD3 R8, P2, R6, UR4, RZ ;  /* 0x0000000406087c10 */ /* 0x000fc8000ff5e0ff */
[----:B------:R-:W-:Y:S01]  /*0680*/  IADD3.X R9, R0, UR5, RZ, P2, !PT ;  /* 0x0000000500097c10 */ /* 0x000fe200097fe4ff */
[----:B------:R-:W-:Y:S01]  /*0690*/  ULDC.64 UR4, c[0x0][0x230] ;  /* 0x00008c0000047ab9 */ /* 0x000fe20000000a00 */
[----:B-1----:R-:W-:Y:S02]  /*06a0*/  FFMA R7, R7, R12, 9.9999997473787516356e-06 ;  /* 0x3727c5ac07077423 */ /* 0x002fe4000000000c */
[----:B------:R-:W1:Y:S04]  /*06b0*/  LDC.64 R12, c[0x0][0x228] ;  /* 0x00008a00ff0c7b82 */ /* 0x000e680000000a00 */
[----:B------:R-:W2:Y:S02]  /*06c0*/  MUFU.RSQ R7, R7 ;  /* 0x0000000700077308 */ /* 0x000ea40000001400 */
[----:B--2---:R2:W-:Y:S04]  /*06d0*/  @P0 STG.E desc[UR6][R10.64], R7 ;  /* 0x000000070a000986 */ /* 0x0045e8000c101906 */
[----:B------:R-:W3:Y:S01]  /*06e0*/  @!P1 LDG.E.EF R14, desc[UR6][R2.64] ;  /* 0x00000006020e9981 */ /* 0x000ee2000c0e1900 */
[----:B-1----:R-:W-:-:S03]  /*06f0*/  IMAD.WIDE.U32 R4, R4, 0x2, R12 ;  /* 0x0000000204047825 */ /* 0x002fc600078e000c */
[----:B------:R-:W4:Y:S04]  /*0700*/  @!P1 LDG.E.EF R15, desc[UR6][R8.64] ;  /* 0x00000006080f9981 */ /* 0x000f28000c0e1900 */
[----:B------:R-:W2:Y:S01]  /*0710*/  LDG.E.EL R12, desc[UR6][R4.64] ;  /* 0x00000006040c7981 */ /* 0x000ea2000c2e1900 */
[----:B---3--:R-:W-:Y:S02]  /*0720*/  HADD2.F32 R13, -RZ, R14.H0_H0 ;  /* 0x2000000eff0d7230 */ /* 0x008fe40000004100 */
[----:B------:R-:W-:Y:S02]  /*0730*/  HADD2.F32 R14, -RZ, R14.H1_H1 ;  /* 0x3000000eff0e7230 */ /* 0x000fe40000004100 */
[----:B----4-:R-:W-:Y:S02]  /*0740*/  HADD2.F32 R16, -RZ, R15.H0_H0 ;  /* 0x2000000fff107230 */ /* 0x010fe40000004100 */
[----:B------:R-:W-:-:S02]  /*0750*/  HADD2.F32 R15, -RZ, R15.H1_H1 ;  /* 0x3000000fff0f7230 */ /* 0x000fc40000004100 */
[----:B--2---:R-:W-:Y:S02]  /*0760*/  HADD2.F32 R10, -RZ, R12.H0_H0 ;  /* 0x2000000cff0a7230 */ /* 0x004fe40000004100 */
[----:B------:R-:W-:Y:S01]  /*0770*/  FADD R16, R13, R16 ;  /* 0x000000100d107221 */ /* 0x000fe20000000000 */
[----:B------:R-:W-:Y:S02]  /*0780*/  HADD2.F32 R12, -RZ, R12.H1_H1 ;  /* 0x3000000cff0c7230 */ /* 0x000fe40000004100 */
[----:B------:R-:W-:Y:S01]  /*0790*/  FADD R14, R14, R15 ;  /* 0x0000000f0e0e7221 */ /* 0x000fe20000000000 */
[----:B------:R-:W-:-:S03]  /*07a0*/  FMUL R13, R7, R16 ;  /* 0x00000010070d7220 */ /* 0x000fc60000400000 */
[----:B------:R-:W-:Y:S01]  /*07b0*/  FMUL R11, R7, R14 ;  /* 0x0000000e070b7220 */ /* 0x000fe20000400000 */
[----:B------:R-:W-:Y:S01]  /*07c0*/  FMUL R13, R10, R13 ;  /* 0x0000000d0a0d7220 */ /* 0x000fe20000400000 */
[----:B------:R-:W-:Y:S02]  /*07d0*/  IADD3 R10, P0, R6, UR4, RZ ;  /* 0x00000004060a7c10 */ /* 0x000fe4000ff1e0ff */
[----:B------:R-:W-:Y:S01]  /*07e0*/  FMUL R12, R12, R11 ;  /* 0x0000000b0c0c7220 */ /* 0x000fe20000400000 */
[----:B------:R-:W-:Y:S02]  /*07f0*/  MOV R6, RZ ;  /* 0x000000ff00067202 */ /* 0x000fe40000000f00 */
[----:B------:R-:W-:Y:S02]  /*0800*/  IADD3.X R11, R0, UR5, RZ, P0, !PT ;  /* 0x00000005000b7c10 */ /* 0x000fe400087fe4ff */
[----:B------:R-:W-:Y:S01]  /*0810*/  F2FP.F16.F32.PACK_AB R17, R12, R13 ;  /* 0x0000000d0c11723e */ /* 0x000fe200000000ff */
[----:B------:R-:W-:-:S04]  /*0820*/  HFMA2.MMA R12, -RZ, RZ, 0, 0 ;  /* 0x00000000ff0c7435 */ /* 0x000fc800000001ff */
[----:B------:R1:W-:Y:S04]  /*0830*/  @!P1 STG.E desc[UR6][R10.64], R17 ;  /* 0x000000110a009986 */ /* 0x0003e8000c101906 */
[----:B------:R-:W2:Y:S04]  /*0840*/  @!P1 LDG.E.EF R6, desc[UR6][R2.64+0x800] ;  /* 0x0008000602069981 */ /* 0x000ea8000c0e1900 */
[----:B------:R-:W3:Y:S04]  /*0850*/  @!P1 LDG.E.EF R12, desc[UR6][R8.64+0x800] ;  /* 0x00080006080c9981 */ /* 0x000ee8000c0e1900 */
[----:B------:R-:W4:Y:S01]  /*0860*/  LDG.E.EL R0, desc[UR6][R4.64+0x800] ;  /* 0x0008000604007981 */ /* 0x000f22000c2e1900 */
[----:B--2---:R-:W-:-:S02]  /*0870*/  HADD2.F32 R13, -RZ, R6.H1_H1 ;  /* 0x30000006ff0d7230 */ /* 0x004fc40000004100 */
[----:B------:R-:W-:Y:S02]  /*0880*/  HADD2.F32 R6, -RZ, R6.H0_H0 ;  /* 0x20000006ff067230 */ /* 0x000fe40000004100 */
[----:B---3--:R-:W-:Y:S02]  /*0890*/  HADD2.F32 R15, -RZ, R12.H0_H0 ;  /* 0x2000000cff0f7230 */ /* 0x008fe40000004100 */
[----:B------:R-:W-:-:S03]  /*08a0*/  HADD2.F32 R12, -RZ, R12.H1_H1 ;  /* 0x3000000cff0c7230 */ /* 0x000fc60000004100 */
[----:B------:R-:W-:Y:S01]  /*08b0*/  FADD R14, R6, R15 ;  /* 0x0000000f060e7221 */ /* 0x000fe20000000000 */
[----:B----4-:R-:W-:Y:S02]  /*08c0*/  HADD2.F32 R6, -RZ, R0.H1_H1 ;  /* 0x30000000ff067230 */ /* 0x010fe40000004100 */
[----:B------:R-:W-:Y:S01]  /*08d0*/  FADD R12, R13, R12 ;  /* 0x0000000c0d0c7221 */ /* 0x000fe20000000000 */
[----:B------:R-:W-:Y:S02]  /*08e0*/  HADD2.F32 R0, -RZ, R0.H0_H0 ;  /* 0x20000000ff007230 */ /* 0x000fe40000004100 */
[C---:B------:R-:W-:Y:S01]  /*08f0*/  FMUL R15, R7.reuse, R14 ;  /* 0x0000000e070f7220 */ /* 0x040fe20000400000 */
[----:B------:R-:W-:Y:S01]  /*0900*/  FMUL R13, R7, R12 ;  /* 0x0000000c070d7220 */ /* 0x000fe20000400000 */
[----:B------:R-:W-:Y:S02]  /*0910*/  HFMA2.MMA R12, -RZ, RZ, 0, 0 ;  /* 0x00000000ff0c7435 */ /* 0x000fe400000001ff */
[----:B------:R-:W-:Y:S01]  /*0920*/  FMUL R0, R0, R15 ;  /* 0x0000000f00007220 */ /* 0x000fe20000400000 */
[----:B------:R-:W-:Y:S01]  /*0930*/  FMUL R13, R6, R13 ;  /* 0x0000000d060d7220 */ /* 0x000fe20000400000 */
[----:B------:R-:W-:-:S04]  /*0940*/  MOV R6, RZ ;  /* 0x000000ff00067202 */ /* 0x000fc80000000f00 */
[----:B-1----:R-:W-:-:S05]  /*0950*/  F2FP.F16.F32.PACK_AB R17, R13, R0 ;  /* 0x000000000d11723e */ /* 0x002fca00000000ff */
        /* <DEDUP_REMOVED lines=13> */
[----:B------:R-:W-:-:S03]  /*0a30*/  FMUL R13, R7, R12 ;  /* 0x0000000c070d7220 */ /* 0x000fc60000400000 */
[----:B------:R-:W-:Y:S01]  /*0a40*/  FMUL R0, R0, R15 ;  /* 0x0000000f00007220 */ /* 0x000fe20000400000 */
[----:B------:R-:W-:Y:S01]  /*0a50*/  FMUL R13, R6, R13 ;  /* 0x0000000d060d7220 */ /* 0x000fe20000400000 */
[----:B------:R-:W-:-:S04]  /*0a60*/  HFMA2.MMA R6, -RZ, RZ, 0, 0 ;  /* 0x00000000ff067435 */ /* 0x000fc800000001ff */
[----:B-1----:R-:W-:Y:S02]  /*0a70*/  F2FP.F16.F32.PACK_AB R17, R13, R0 ;  /* 0x000000000d11723e */ /* 0x002fe400000000ff */
[----:B------:R-:W-:-:S03]  /*0a80*/  MOV R0, RZ ;  /* 0x000000ff00007202 */ /* 0x000fc60000000f00 */
[----:B------:R1:W-:Y:S04]  /*0a90*/  @!P1 STG.E desc[UR6][R10.64+0x1000], R17 ;  /* 0x001000110a009986 */ /* 0x0003e8000c101906 */
[----:B------:R-:W2:Y:S04]  /*0aa0*/  @!P1 LDG.E.EF R0, desc[UR6][R2.64+0x1800] ;  /* 0x0018000602009981 */ /* 0x000ea8000c0e1900 */
[----:B------:R-:W3:Y:S04]  /*0ab0*/  @!P1 LDG.E.EF R6, desc[UR6][R8.64+0x1800] ;  /* 0x0018000608069981 */ /* 0x000ee8000c0e1900 */
[----:B------:R-:W4:Y:S01]  /*0ac0*/  LDG.E.EL R4, desc[UR6][R4.64+0x1800] ;  /* 0x0018000604047981 */ /* 0x000f22000c2e1900 */
[----:B--2---:R-:W-:-:S02]  /*0ad0*/  HADD2.F32 R12, -RZ, R0.H1_H1 ;  /* 0x30000000ff0c7230 */ /* 0x004fc40000004100 */
[----:B------:R-:W-:Y:S02]  /*0ae0*/  HADD2.F32 R0, -RZ, R0.H0_H0 ;  /* 0x20000000ff007230 */ /* 0x000fe40000004100 */
[----:B---3--:R-:W-:Y:S02]  /*0af0*/  HADD2.F32 R15, -RZ, R6.H0_H0 ;  /* 0x20000006ff0f7230 */ /* 0x008fe40000004100 */
[----:B------:R-:W-:Y:S02]  /*0b00*/  HADD2.F32 R13, -RZ, R6.H1_H1 ;  /* 0x30000006ff0d7230 */ /* 0x000fe40000004100 */
[----:B----4-:R-:W-:Y:S02]  /*0b10*/  HADD2.F32 R6, -RZ, R4.H0_H0 ;  /* 0x20000004ff067230 */ /* 0x010fe40000004100 */
[----:B------:R-:W-:Y:S01]  /*0b20*/  FADD R14, R0, R15 ;  /* 0x0000000f000e7221 */ /* 0x000fe20000000000 */
[----:B------:R-:W-:Y:S02]  /*0b30*/  HADD2.F32 R0, -RZ, R4.H1_H1 ;  /* 0x30000004ff007230 */ /* 0x000fe40000004100 */
[----:B------:R-:W-:Y:S01]  /*0b40*/  FADD R12, R12, R13 ;  /* 0x0000000d0c0c7221 */ /* 0x000fe20000000000 */
[----:B------:R-:W-:-:S03]  /*0b50*/  FMUL R3, R7, R14 ;  /* 0x0000000e07037220 */ /* 0x000fc60000400000 */
[----:B------:R-:W-:Y:S01]  /*0b60*/  FMUL R7, R7, R12 ;  /* 0x0000000c07077220 */ /* 0x000fe20000400000 */
[----:B------:R-:W-:-:S03]  /*0b70*/  FMUL R3, R6, R3 ;  /* 0x0000000306037220 */ /* 0x000fc60000400000 */
[----:B------:R-:W-:-:S05]  /*0b80*/  FMUL R0, R0, R7 ;  /* 0x0000000700007220 */ /* 0x000fca0000400000 */
[----:B------:R-:W-:Y:S01]  /*0b90*/  F2FP.F16.F32.PACK_AB R3, R0, R3 ;  /* 0x000000030003723e */ /* 0x000fe200000000ff */
[----:B-1----:R-:W-:Y:S06]  /*0ba0*/  @P1 EXIT ;  /* 0x000000000000194d */ /* 0x002fec0003800000 */
[----:B------:R-:W-:Y:S01]  /*0bb0*/  STG.E desc[UR6][R10.64+0x1800], R3 ;  /* 0x001800030a007986 */ /* 0x000fe2000c101906 */
[----:B------:R-:W-:Y:S05]  /*0bc0*/  EXIT ;  /* 0x000000000000794d */ /* 0x000fea0003800000 */
.L_x_1:
[----:B------:R-:W-:-:S00]  /*0bd0*/  BRA `(.L_x_1) ;  /* 0xfffffffc00fc7947 */ /* 0x000fc0000383ffff */
[----:B------:R-:W-:-:S00]  /*0be0*/  NOP ;  /* 0x0000000000007918 */ /* 0x000fc00000000000 */
        /* <DEDUP_REMOVED lines=9> */
.L_x_2:


//--------------------- .nv.global.init           --------------------------
	.section	.nv.global.init,"aw",@progbits
.nv.global.init:
	.type		_$_str,@object
	.size		_$_str,(.L_0 - _$_str)
_$_str:
        /*0000*/ 	.byte	0x5f, 0x5f, 0x43, 0x55, 0x44, 0x41, 0x5f, 0x46, 0x54, 0x5a, 0x00
.L_0:


//--------------------- .nv.shared.triton_red_fused__to_copy_add_mean_mul_pow_rsqrt_6 --------------------------
	.section	.nv.shared.triton_red_fused__to_copy_add_mean_mul_pow_rsqrt_6,"aw",@nobits
	.sectionflags	@""
	.align	16
	.zero		1024


//--------------------- .nv.constant0.triton_red_fused__to_copy_add_mean_mul_pow_rsqrt_6 --------------------------
	.section	.nv.constant0.triton_red_fused__to_copy_add_mean_mul_pow_rsqrt_6,"a",@progbits
	.sectionflags	@""
	.align	4
.nv.constant0.triton_red_fused__to_copy_add_mean_mul_pow_rsqrt_6:
	.zero		584
